	.headerflags	@"EF_CUDA_TEXMODE_UNIFIED EF_CUDA_64BIT_ADDRESS EF_CUDA_ACCELERATORS EF_CUDA_SM90 EF_CUDA_VIRTUAL_SM(EF_CUDA_SM90)"
	.elftype	@"ET_EXEC"


//--------------------- .nv.info                  --------------------------
	.section	.nv.info,"",@"SHT_CUDA_INFO"
	.align	4


	//----- nvinfo : EIATTR_REGCOUNT
	.align		4
        /*0000*/ 	.byte	0x04, 0x2f
        /*0002*/ 	.short	(.L_1 - .L_0)
	.align		4
.L_0:
        /*0004*/ 	.word	index@(triton_poi_fused_2)
        /*0008*/ 	.word	0x00000020


	//----- nvinfo : EIATTR_MIN_STACK_SIZE
	.align		4
.L_1:
        /*000c*/ 	.byte	0x04, 0x12
        /*000e*/ 	.short	(.L_3 - .L_2)
	.align		4
.L_2:
        /*0010*/ 	.word	index@(triton_poi_fused_2)
        /*0014*/ 	.word	0x00000000


	//----- nvinfo : EIATTR_FRAME_SIZE
	.align		4
.L_3:
        /*0018*/ 	.byte	0x04, 0x11
        /*001a*/ 	.short	(.L_5 - .L_4)
	.align		4
.L_4:
        /*001c*/ 	.word	index@(triton_poi_fused_2)
        /*0020*/ 	.word	0x00000000


	//----- nvinfo : EIATTR_MIN_STACK_SIZE
	.align		4
.L_5:
        /*0024*/ 	.byte	0x04, 0x12
        /*0026*/ 	.short	(.L_7 - .L_6)
	.align		4
.L_6:
        /*0028*/ 	.word	index@(triton_poi_fused_2)
        /*002c*/ 	.word	0x00000000
.L_7:


//--------------------- .nv.info.triton_poi_fused_2 --------------------------
	.section	.nv.info.triton_poi_fused_2,"",@"SHT_CUDA_INFO"
	.sectionflags	@""
	.align	4


	//----- nvinfo : EIATTR_CUDA_API_VERSION
	.align		4
        /*0000*/ 	.byte	0x04, 0x37
        /*0002*/ 	.short	(.L_9 - .L_8)
.L_8:
        /*0004*/ 	.word	0x0000007c


	//----- nvinfo : EIATTR_KPARAM_INFO
	.align		4
.L_9:
        /*0008*/ 	.byte	0x04, 0x17
        /*000a*/ 	.short	(.L_11 - .L_10)
.L_10:
        /*000c*/ 	.word	0x00000000
        /*0010*/ 	.short	0x0003
        /*0012*/ 	.short	0x0014
        /*0014*/ 	.byte	0x00, 0xf0, 0x11, 0x00


	//----- nvinfo : EIATTR_KPARAM_INFO
	.align		4
.L_11:
        /*0018*/ 	.byte	0x04, 0x17
        /*001a*/ 	.short	(.L_13 - .L_12)
.L_12:
        /*001c*/ 	.word	0x00000000
        /*0020*/ 	.short	0x0002
        /*0022*/ 	.short	0x0010
        /*0024*/ 	.byte	0x00, 0xf0, 0x11, 0x00


	//----- nvinfo : EIATTR_KPARAM_INFO
	.align		4
.L_13:
        /*0028*/ 	.byte	0x04, 0x17
        /*002a*/ 	.short	(.L_15 - .L_14)
.L_14:
        /*002c*/ 	.word	0x00000000
        /*0030*/ 	.short	0x0001
        /*0032*/ 	.short	0x0008
        /*0034*/ 	.byte	0x00, 0xf4, 0x21, 0x00


	//----- nvinfo : EIATTR_KPARAM_INFO
	.align		4
.L_15:
        /*0038*/ 	.byte	0x04, 0x17
        /*003a*/ 	.short	(.L_17 - .L_16)
.L_16:
        /*003c*/ 	.word	0x00000000
        /*0040*/ 	.short	0x0000
        /*0042*/ 	.short	0x0000
        /*0044*/ 	.byte	0x00, 0xf4, 0x21, 0x00


	//----- nvinfo : EIATTR_SPARSE_MMA_MASK
	.align		4
.L_17:
        /*0048*/ 	.byte	0x03, 0x50
        /*004a*/ 	.short	0x0000


	//----- nvinfo : EIATTR_MAXREG_COUNT
	.align		4
        /*004c*/ 	.byte	0x03, 0x1b
        /*004e*/ 	.short	0x00ff


	//----- nvinfo : EIATTR_EXIT_INSTR_OFFSETS
	.align		4
        /*0050*/ 	.byte	0x04, 0x1c
        /*0052*/ 	.short	(.L_19 - .L_18)


	//   ....[0]....
.L_18:
        /*0054*/ 	.word	0x000005b0


	//   ....[1]....
        /*0058*/ 	.word	0x00000600


	//----- nvinfo : EIATTR_REQNTID
	.align		4
.L_19:
        /*005c*/ 	.byte	0x04, 0x10
        /*005e*/ 	.short	(.L_21 - .L_20)
.L_20:
        /*0060*/ 	.word	0x00000080
        /*0064*/ 	.word	0x00000001
        /*0068*/ 	.word	0x00000001


	//----- nvinfo : EIATTR_CBANK_PARAM_SIZE
	.align		4
.L_21:
        /*006c*/ 	.byte	0x03, 0x19
        /*006e*/ 	.short	0x0018


	//----- nvinfo : EIATTR_PARAM_CBANK
	.align		4
        /*0070*/ 	.byte	0x04, 0x0a
        /*0072*/ 	.short	(.L_23 - .L_22)
	.align		4
.L_22:
        /*0074*/ 	.word	index@(.nv.constant0.triton_poi_fused_2)
        /*0078*/ 	.short	0x0210
        /*007a*/ 	.short	0x0018


	//----- nvinfo : EIATTR_SW_WAR
	.align		4
.L_23:
        /*007c*/ 	.byte	0x04, 0x36
        /*007e*/ 	.short	(.L_25 - .L_24)
.L_24:
        /*0080*/ 	.word	0x00000008
.L_25:


//--------------------- .nv.callgraph             --------------------------
	.section	.nv.callgraph,"",@"SHT_CUDA_CALLGRAPH"
	.align	4
	.sectionentsize	8
	.align		4
        /*0000*/ 	.word	0x00000000
	.align		4
        /*0004*/ 	.word	0xffffffff
	.align		4
        /*0008*/ 	.word	0x00000000
	.align		4
        /*000c*/ 	.word	0xfffffffe
	.align		4
        /*0010*/ 	.word	0x00000000
	.align		4
        /*0014*/ 	.word	0xfffffffd
	.align		4
        /*0018*/ 	.word	0x00000000
	.align		4
        /*001c*/ 	.word	0xfffffffc


//--------------------- .text.triton_poi_fused_2  --------------------------
	.section	.text.triton_poi_fused_2,"ax",@progbits
	.sectionflags	@"SHF_BARRIERS=1"
	.align	128
        .global         triton_poi_fused_2
        .type           triton_poi_fused_2,@function
        .size           triton_poi_fused_2,(.L_x_1 - triton_poi_fused_2)
        .other          triton_poi_fused_2,@"STO_CUDA_ENTRY STV_DEFAULT"
triton_poi_fused_2:
.text.triton_poi_fused_2:
[----:B------:R-:W0:Y:S01]  /*0000*/  LDC R1, c[0x0][0x28] ;  /* 0x00000a00ff017b82 */ /* 0x000e220000000800 */
[----:B------:R-:W1:Y:S07]  /*0010*/  S2R R21, SR_TID.X ;  /* 0x0000000000157919 */ /* 0x000e6e0000002100 */
[----:B------:R-:W2:Y:S01]  /*0020*/  LDC.64 R18, c[0x0][0x210] ;  /* 0x00008400ff127b82 */ /* 0x000ea20000000a00 */
[----:B------:R-:W3:Y:S01]  /*0030*/  S2R R0, SR_CTAID.X ;  /* 0x0000000000007919 */ /* 0x000ee20000002500 */
[----:B------:R-:W4:Y:S01]  /*0040*/  S2R R16, SR_CTAID.Y ;  /* 0x0000000000107919 */ /* 0x000f220000002600 */
[----:B------:R-:W-:Y:S01]  /*0050*/  HFMA2.MMA R28, -RZ, RZ, 0, 0 ;  /* 0x00000000ff1c7435 */ /* 0x000fe200000001ff */
[----:B------:R-:W-:Y:S01]  /*0060*/  ULDC.64 UR6, c[0x0][0x208] ;  /* 0x0000820000067ab9 */ /* 0x000fe20000000a00 */
[----:B-1----:R-:W-:Y:S01]  /*0070*/  SHF.R.U32.HI R17, RZ, 0x4, R21 ;  /* 0x00000004ff117819 */ /* 0x002fe20000011615 */
[----:B---3--:R-:W-:-:S03]  /*0080*/  IMAD.SHL.U32 R0, R0, 0x10, RZ ;  /* 0x0000001000007824 */ /* 0x008fc600078e00ff */
[----:B------:R-:W-:Y:S01]  /*0090*/  SGXT.U32 R17, R17, 0x3 ;  /* 0x000000031111781a */ /* 0x000fe20000000000 */
[----:B----4-:R-:W-:Y:S01]  /*00a0*/  IMAD.SHL.U32 R16, R16, 0x40, RZ ;  /* 0x0000004010107824 */ /* 0x010fe200078e00ff */
[----:B------:R-:W-:-:S04]  /*00b0*/  LOP3.LUT R10, R0, 0xf, R21, 0xf8, !PT ;  /* 0x0000000f000a7812 */ /* 0x000fc800078ef815 */
[----:B------:R-:W-:Y:S02]  /*00c0*/  LOP3.LUT R2, R16, R17, RZ, 0xfc, !PT ;  /* 0x0000001110027212 */ /* 0x000fe400078efcff */
[----:B------:R-:W-:Y:S02]  /*00d0*/  LOP3.LUT R3, R16, 0x8, R17, 0xfe, !PT ;  /* 0x0000000810037812 */ /* 0x000fe400078efe11 */
[----:B------:R-:W-:Y:S01]  /*00e0*/  LOP3.LUT R4, R16, 0x10, R17, 0xfe, !PT ;  /* 0x0000001010047812 */ /* 0x000fe200078efe11 */
[--C-:B------:R-:W-:Y:S01]  /*00f0*/  IMAD R11, R2, 0x9, R10.reuse ;  /* 0x00000009020b7824 */ /* 0x100fe200078e020a */
        /* <DEDUP_REMOVED lines=10> */
[----:B------:R-:W-:Y:S01]  /*01a0*/  ISETP.GE.AND P0, PT, R10, 0x9, PT ;  /* 0x000000090a00780c */ /* 0x000fe20003f06270 */
[----:B------:R-:W-:-:S02]  /*01b0*/  IMAD R29, R8, 0x9, R10 ;  /* 0x00000009081d7824 */ /* 0x000fc400078e020a */
[----:B------:R-:W-:Y:S02]  /*01c0*/  IMAD R20, R9, 0x9, R10 ;  /* 0x0000000909147824 */ /* 0x000fe400078e020a */
[----:B--2---:R-:W-:-:S04]  /*01d0*/  IMAD.WIDE R2, R11, 0x4, R18 ;  /* 0x000000040b027825 */ /* 0x004fc800078e0212 */
[----:B------:R-:W-:-:S04]  /*01e0*/  IMAD.WIDE R4, R13, 0x4, R18 ;  /* 0x000000040d047825 */ /* 0x000fc800078e0212 */
[----:B------:R-:W-:-:S04]  /*01f0*/  IMAD.WIDE R6, R15, 0x4, R18 ;  /* 0x000000040f067825 */ /* 0x000fc800078e0212 */
[----:B------:R-:W-:Y:S01]  /*0200*/  IMAD.WIDE R8, R23, 0x4, R18 ;  /* 0x0000000417087825 */ /* 0x000fe200078e0212 */
[----:B------:R-:W-:-:S03]  /*0210*/  CS2R R22, SRZ ;  /* 0x0000000000167805 */ /* 0x000fc6000001ff00 */
[--C-:B------:R-:W-:Y:S01]  /*0220*/  IMAD.WIDE R10, R25, 0x4, R18.reuse ;  /* 0x00000004190a7825 */ /* 0x100fe200078e0212 */
[----:B------:R-:W-:Y:S02]  /*0230*/  CS2R R24, SRZ ;  /* 0x0000000000187805 */ /* 0x000fe4000001ff00 */
[----:B------:R1:W2:Y:S01]  /*0240*/  @!P0 LDG.E.EL R23, desc[UR6][R2.64] ;  /* 0x0000000602178981 */ /* 0x0002a2000c2e1900 */
[--C-:B------:R-:W-:Y:S01]  /*0250*/  IMAD.WIDE R12, R27, 0x4, R18.reuse ;  /* 0x000000041b0c7825 */ /* 0x100fe200078e0212 */
[----:B------:R-:W-:Y:S02]  /*0260*/  CS2R R26, SRZ ;  /* 0x00000000001a7805 */ /* 0x000fe4000001ff00 */
[----:B------:R-:W3:Y:S01]  /*0270*/  @!P0 LDG.E.EL R24, desc[UR6][R4.64] ;  /* 0x0000000604188981 */ /* 0x000ee2000c2e1900 */
[----:B------:R-:W-:-:S03]  /*0280*/  IMAD.WIDE R14, R29, 0x4, R18 ;  /* 0x000000041d0e7825 */ /* 0x000fc600078e0212 */
[----:B------:R4:W5:Y:S01]  /*0290*/  @!P0 LDG.E.EL R22, desc[UR6][R8.64] ;  /* 0x0000000608168981 */ /* 0x000962000c2e1900 */
[----:B------:R-:W-:-:S03]  /*02a0*/  IMAD.WIDE R18, R20, 0x4, R18 ;  /* 0x0000000414127825 */ /* 0x000fc600078e0212 */
[----:B------:R1:W5:Y:S01]  /*02b0*/  @!P0 LDG.E.EL R25, desc[UR6][R10.64] ;  /* 0x000000060a198981 */ /* 0x000362000c2e1900 */
[----:B------:R-:W-:-:S03]  /*02c0*/  IMAD.MOV.U32 R20, RZ, RZ, RZ ;  /* 0x000000ffff147224 */ /* 0x000fc600078e00ff */
[----:B------:R-:W5:Y:S04]  /*02d0*/  @!P0 LDG.E.EL R28, desc[UR6][R12.64] ;  /* 0x000000060c1c8981 */ /* 0x000f68000c2e1900 */
[----:B------:R-:W5:Y:S04]  /*02e0*/  @!P0 LDG.E.EL R20, desc[UR6][R6.64] ;  /* 0x0000000606148981 */ /* 0x000f68000c2e1900 */
[----:B------:R-:W5:Y:S04]  /*02f0*/  @!P0 LDG.E.EL R27, desc[UR6][R14.64] ;  /* 0x000000060e1b8981 */ /* 0x000f68000c2e1900 */
[----:B------:R-:W5:Y:S01]  /*0300*/  @!P0 LDG.E.EL R26, desc[UR6][R18.64] ;  /* 0x00000006121a8981 */ /* 0x000f62000c2e1900 */
[----:B------:R-:W4:Y:S01]  /*0310*/  S2UR UR5, SR_CgaCtaId ;  /* 0x00000000000579c3 */ /* 0x000f220000008800 */
[----:B-1----:R-:W-:Y:S01]  /*0320*/  IMAD.SHL.U32 R2, R21, 0x40, RZ ;  /* 0x0000004015027824 */ /* 0x002fe200078e00ff */
[----:B------:R-:W-:-:S04]  /*0330*/  UMOV UR4, 0x400 ;  /* 0x0000040000047882 */ /* 0x000fc80000000000 */
[----:B------:R-:W-:-:S04]  /*0340*/  LOP3.LUT R2, R2, 0x3c0, RZ, 0xc0, !PT ;  /* 0x000003c002027812 */ /* 0x000fc800078ec0ff */
[----:B------:R-:W-:Y:S01]  /*0350*/  LOP3.LUT R3, R2, R17, RZ, 0xfc, !PT ;  /* 0x0000001102037212 */ /* 0x000fe200078efcff */
[----:B0---4-:R-:W-:-:S06]  /*0360*/  UPRMT UR4, UR5, 0x654, UR4 ;  /* 0x0000065405047896 */ /* 0x011fcc0008000004 */
[----:B------:R-:W-:-:S05]  /*0370*/  LEA.HI R2, R2, UR4, RZ, 0x1e ;  /* 0x0000000402027c11 */ /* 0x000fca000f8ff0ff */
[----:B------:R-:W-:Y:S01]  /*0380*/  IMAD R29, R3, 0x4, R2 ;  /* 0x00000004031d7824 */ /* 0x000fe200078e0202 */
[C---:B------:R-:W-:Y:S02]  /*0390*/  LOP3.LUT R2, R21.reuse, 0x70, RZ, 0xc0, !PT ;  /* 0x0000007015027812 */ /* 0x040fe400078ec0ff */
[----:B------:R-:W-:-:S03]  /*03a0*/  SHF.L.U32 R21, R21, 0x2, RZ ;  /* 0x0000000215157819 */ /* 0x000fc600000006ff */
[----:B------:R-:W-:Y:S01]  /*03b0*/  VIADD R3, R2, UR4 ;  /* 0x0000000402037c36 */ /* 0x000fe20008000000 */
[----:B------:R-:W-:-:S05]  /*03c0*/  LOP3.LUT R8, R21, 0x1fc, RZ, 0xc0, !PT ;  /* 0x000001fc15087812 */ /* 0x000fca00078ec0ff */
[----:B------:R-:W-:Y:S01]  /*03d0*/  IMAD R4, R8, 0x4, R3 ;  /* 0x0000000408047824 */ /* 0x000fe200078e0203 */
[----:B------:R-:W-:Y:S01]  /*03e0*/  LOP3.LUT R16, R16, 0x3c, R21, 0xf8, !PT ;  /* 0x0000003c10107812 */ /* 0x000fe200078ef815 */
[----:B------:R-:W0:Y:S04]  /*03f0*/  LDC.64 R2, c[0x0][0x218] ;  /* 0x00008600ff027b82 */ /* 0x000e280000000a00 */
[----:B------:R-:W-:-:S05]  /*0400*/  IMAD.HI R9, R16, 0x2aaaaaab, RZ ;  /* 0x2aaaaaab10097827 */ /* 0x000fca00078e02ff */
[----:B------:R-:W-:-:S04]  /*0410*/  SHF.R.U32.HI R10, RZ, 0x1f, R9 ;  /* 0x0000001fff0a7819 */ /* 0x000fc80000011609 */
[----:B------:R-:W-:Y:S02]  /*0420*/  LEA.HI.SX32 R11, R9, R10, 0x1d ;  /* 0x0000000a090b7211 */ /* 0x000fe400078feaff */
[----:B------:R-:W-:Y:S02]  /*0430*/  LOP3.LUT R10, R8, 0x200, RZ, 0xfc, !PT ;  /* 0x00000200080a7812 */ /* 0x000fe400078efcff */
[----:B------:R-:W-:Y:S01]  /*0440*/  LOP3.LUT R9, R0, R17, RZ, 0xfc, !PT ;  /* 0x0000001100097212 */ /* 0x000fe200078efcff */
[C---:B------:R-:W-:Y:S01]  /*0450*/  IMAD R16, R11.reuse, -0x30, R16 ;  /* 0xffffffd00b107824 */ /* 0x040fe200078e0210 */
[----:B------:R-:W-:Y:S02]  /*0460*/  LOP3.LUT R0, R0, 0x8, R17, 0xfe, !PT ;  /* 0x0000000800007812 */ /* 0x000fe400078efe11 */
[----:B------:R-:W-:Y:S01]  /*0470*/  SHF.R.U32.HI R10, RZ, 0x2, R10 ;  /* 0x00000002ff0a7819 */ /* 0x000fe2000001160a */
[----:B------:R-:W-:Y:S01]  /*0480*/  IMAD R16, R11, 0x1b0, R16 ;  /* 0x000001b00b107824 */ /* 0x000fe200078e0210 */
[----:B------:R-:W-:-:S02]  /*0490*/  ISETP.GE.AND P1, PT, R9, 0x9, PT ;  /* 0x000000090900780c */ /* 0x000fc40003f26270 */
[----:B------:R-:W-:Y:S01]  /*04a0*/  ISETP.GE.AND P0, PT, R0, 0x9, PT ;  /* 0x000000090000780c */ /* 0x000fe20003f06270 */
[----:B------:R-:W-:Y:S01]  /*04b0*/  IMAD R11, R9, 0x30, R16 ;  /* 0x00000030090b7824 */ /* 0x000fe200078e0210 */
[----:B------:R-:W-:-:S04]  /*04c0*/  LOP3.LUT R10, R10, 0xf0, RZ, 0xc0, !PT ;  /* 0x000000f00a0a7812 */ /* 0x000fc800078ec0ff */
[----:B------:R-:W-:Y:S01]  /*04d0*/  IADD3 R9, R10, UR4, RZ ;  /* 0x000000040a097c10 */ /* 0x000fe2000fffe0ff */
[----:B0-----:R-:W-:-:S04]  /*04e0*/  IMAD.WIDE R10, R11, 0x4, R2 ;  /* 0x000000040b0a7825 */ /* 0x001fc800078e0202 */
[----:B------:R-:W-:Y:S01]  /*04f0*/  IMAD R9, R8, 0x4, R9 ;  /* 0x0000000408097824 */ /* 0x000fe200078e0209 */
[----:B--2---:R-:W-:Y:S04]  /*0500*/  STS [R29], R23 ;  /* 0x000000171d007388 */ /* 0x004fe80000000800 */
[----:B---3--:R-:W-:Y:S04]  /*0510*/  STS [R29+0x20], R24 ;  /* 0x000020181d007388 */ /* 0x008fe80000000800 */
[----:B-----5:R-:W-:Y:S04]  /*0520*/  STS [R29+0x60], R22 ;  /* 0x000060161d007388 */ /* 0x020fe80000000800 */
[----:B------:R-:W-:Y:S04]  /*0530*/  STS [R29+0x80], R25 ;  /* 0x000080191d007388 */ /* 0x000fe80000000800 */
[----:B------:R-:W-:Y:S04]  /*0540*/  STS [R29+0xa0], R28 ;  /* 0x0000a01c1d007388 */ /* 0x000fe80000000800 */
[----:B------:R-:W-:Y:S04]  /*0550*/  STS [R29+0x40], R20 ;  /* 0x000040141d007388 */ /* 0x000fe80000000800 */
[----:B------:R-:W-:Y:S04]  /*0560*/  STS [R29+0xc0], R27 ;  /* 0x0000c01b1d007388 */ /* 0x000fe80000000800 */
[----:B------:R-:W-:Y:S01]  /*0570*/  STS [R29+0xe0], R26 ;  /* 0x0000e01a1d007388 */ /* 0x000fe20000000800 */
[----:B------:R-:W-:Y:S06]  /*0580*/  BAR.SYNC.DEFER_BLOCKING 0x0 ;  /* 0x0000000000007b1d */ /* 0x000fec0000010000 */
[----:B------:R-:W0:Y:S04]  /*0590*/  LDS.128 R4, [R4] ;  /* 0x0000000004047984 */ /* 0x000e280000000c00 */
[----:B0-----:R0:W-:Y:S02]  /*05a0*/  @!P1 STG.E.128 desc[UR6][R10.64], R4 ;  /* 0x000000040a009986 */ /* 0x0011e4000c101d06 */
[----:B0-----:R-:W-:Y:S05]  /*05b0*/  @P0 EXIT ;  /* 0x000000000000094d */ /* 0x001fea0003800000 */
[----:B0-----:R-:W0:Y:S01]  /*05c0*/  LDS.128 R8, [R9+0x800] ;  /* 0x0008000009087984 */ /* 0x001e220000000c00 */
[----:B------:R-:W-:-:S04]  /*05d0*/  IMAD R5, R0, 0x30, R16 ;  /* 0x0000003000057824 */ /* 0x000fc800078e0210 */
[----:B------:R-:W-:-:S05]  /*05e0*/  IMAD.WIDE R2, R5, 0x4, R2 ;  /* 0x0000000405027825 */ /* 0x000fca00078e0202 */
[----:B0-----:R-:W-:Y:S01]  /*05f0*/  STG.E.128 desc[UR6][R2.64], R8 ;  /* 0x0000000802007986 */ /* 0x001fe2000c101d06 */
[----:B------:R-:W-:Y:S05]  /*0600*/  EXIT ;  /* 0x000000000000794d */ /* 0x000fea0003800000 */
.L_x_0:
[----:B------:R-:W-:-:S00]  /*0610*/  BRA `(.L_x_0) ;  /* 0xfffffffc00fc7947 */ /* 0x000fc0000383ffff */
[----:B------:R-:W-:-:S00]  /*0620*/  NOP ;  /* 0x0000000000007918 */ /* 0x000fc00000000000 */
        /* <DEDUP_REMOVED lines=13> */
.L_x_1:


//--------------------- .nv.shared.triton_poi_fused_2 --------------------------
	.section	.nv.shared.triton_poi_fused_2,"aw",@nobits
	.sectionflags	@""
	.align	16
	.zero		1024


//--------------------- .nv.constant0.triton_poi_fused_2 --------------------------
	.section	.nv.constant0.triton_poi_fused_2,"a",@progbits
	.sectionflags	@""
	.align	4
.nv.constant0.triton_poi_fused_2:
	.zero		552
